//
// Generated by NVIDIA NVVM Compiler
//
// Compiler Build ID: CL-36424714
// Cuda compilation tools, release 13.0, V13.0.88
// Based on NVVM 20.0.0
//

.version 9.0
.target sm_100
.address_size 64

	// .globl	_Z12gpu_functionPKiS0_Pij

.visible .entry _Z12gpu_functionPKiS0_Pij(
	.param .u64 .ptr .align 1 _Z12gpu_functionPKiS0_Pij_param_0,
	.param .u64 .ptr .align 1 _Z12gpu_functionPKiS0_Pij_param_1,
	.param .u64 .ptr .align 1 _Z12gpu_functionPKiS0_Pij_param_2,
	.param .u32 _Z12gpu_functionPKiS0_Pij_param_3
)
{
	.reg .pred 	%p<2>;
	.reg .b32 	%r<9>;
	.reg .b64 	%rd<11>;

	ld.param.u64 	%rd1, [_Z12gpu_functionPKiS0_Pij_param_0];
	ld.param.u64 	%rd2, [_Z12gpu_functionPKiS0_Pij_param_1];
	ld.param.u64 	%rd3, [_Z12gpu_functionPKiS0_Pij_param_2];
	ld.param.u32 	%r2, [_Z12gpu_functionPKiS0_Pij_param_3];
	mov.u32 	%r3, %ntid.x;
	mov.u32 	%r4, %ctaid.x;
	mov.u32 	%r5, %tid.x;
	mad.lo.s32 	%r1, %r3, %r4, %r5;
	setp.ge.u32 	%p1, %r1, %r2;
	@%p1 bra 	$L__BB0_2;
	cvta.to.global.u64 	%rd4, %rd1;
	cvta.to.global.u64 	%rd5, %rd2;
	cvta.to.global.u64 	%rd6, %rd3;
	mul.wide.u32 	%rd7, %r1, 4;
	add.s64 	%rd8, %rd4, %rd7;
	ld.global.u32 	%r6, [%rd8];
	add.s64 	%rd9, %rd5, %rd7;
	ld.global.u32 	%r7, [%rd9];
	add.s32 	%r8, %r7, %r6;
	add.s64 	%rd10, %rd6, %rd7;
	st.global.u32 	[%rd10], %r8;
$L__BB0_2:
	ret;

}


// ===== COMPILED SASS (sm_100) =====

	.target	sm_100

	.elftype	@"ET_EXEC"


//--------------------- .note.nv.tkinfo           --------------------------
	.section	.note.nv.tkinfo,"",@"SHT_NOTE"
	.sectionflags	@"SHF_NOTE_NV_TKINFO"
	.tkinfo
        /*0018*/ 	.word	0x00000002
        /*0030*/ 	.string	""
        /*0030*/ 	.string	"ptxas"
        /*0030*/ 	.string	"Cuda compilation tools, release 13.0, V13.0.88"
        /*0030*/ 	.string	"Build cuda_13.0.r13.0/compiler.36424714_0"
        /*0030*/ 	.string	"-arch sm_100 -m 64 "



//--------------------- .note.nv.cuinfo           --------------------------
	.section	.note.nv.cuinfo,"",@"SHT_NOTE"
	.sectionflags	@"SHF_NOTE_NV_CUINFO"
        /*0018*/ 	.short	0x0002
        /*001a*/ 	.short	0x0064
        /*001c*/ 	.short	0x0082
	.zero		2


//--------------------- .nv.info                  --------------------------
	.section	.nv.info,"",@"SHT_CUDA_INFO"
	.align	4


	//----- nvinfo : EIATTR_REGCOUNT
	.align		4
        /*0000*/ 	.byte	0x04, 0x2f
        /*0002*/ 	.short	(.L_1 - .L_0)
	.align		4
.L_0:
        /*0004*/ 	.word	index@(_Z12gpu_functionPKiS0_Pij)
        /*0008*/ 	.word	0x0000000c


	//----- nvinfo : EIATTR_FRAME_SIZE
	.align		4
.L_1:
        /*000c*/ 	.byte	0x04, 0x11
        /*000e*/ 	.short	(.L_3 - .L_2)
	.align		4
.L_2:
        /*0010*/ 	.word	index@(_Z12gpu_functionPKiS0_Pij)
        /*0014*/ 	.word	0x00000000


	//----- nvinfo : EIATTR_MIN_STACK_SIZE
	.align		4
.L_3:
        /*0018*/ 	.byte	0x04, 0x12
        /*001a*/ 	.short	(.L_5 - .L_4)
	.align		4
.L_4:
        /*001c*/ 	.word	index@(_Z12gpu_functionPKiS0_Pij)
        /*0020*/ 	.word	0x00000000
.L_5:


//--------------------- .nv.compat                --------------------------
	.section	.nv.compat,"",@"SHT_CUDA_COMPAT_INFO"
	.align	4
        /*0000*/ 	.byte	0x02, 0x09, 0x00, 0x00, 0x02, 0x02, 0x01, 0x00, 0x02, 0x05, 0x05, 0x00, 0x03, 0x07, 0x01, 0x01
        /*0010*/ 	.byte	0x02, 0x03, 0x00, 0x00, 0x02, 0x06, 0x01, 0x00, 0x04, 0x0b, 0x08, 0x00, 0x09, 0x00, 0x00, 0x00
        /*0020*/ 	.byte	0x00, 0x00, 0x00, 0x00


//--------------------- .nv.info._Z12gpu_functionPKiS0_Pij --------------------------
	.section	.nv.info._Z12gpu_functionPKiS0_Pij,"",@"SHT_CUDA_INFO"
	.sectionflags	@""
	.align	4


	//----- nvinfo : EIATTR_CUDA_API_VERSION
	.align		4
        /*0000*/ 	.byte	0x04, 0x37
        /*0002*/ 	.short	(.L_7 - .L_6)
.L_6:
        /*0004*/ 	.word	0x00000082


	//----- nvinfo : EIATTR_KPARAM_INFO
	.align		4
.L_7:
        /*0008*/ 	.byte	0x04, 0x17
        /*000a*/ 	.short	(.L_9 - .L_8)
.L_8:
        /*000c*/ 	.word	0x00000000
        /*0010*/ 	.short	0x0003
        /*0012*/ 	.short	0x0018
        /*0014*/ 	.byte	0x00, 0xf0, 0x11, 0x00


	//----- nvinfo : EIATTR_KPARAM_INFO
	.align		4
.L_9:
        /*0018*/ 	.byte	0x04, 0x17
        /*001a*/ 	.short	(.L_11 - .L_10)
.L_10:
        /*001c*/ 	.word	0x00000000
        /*0020*/ 	.short	0x0002
        /*0022*/ 	.short	0x0010
        /*0024*/ 	.byte	0x00, 0xf5, 0x21, 0x00


	//----- nvinfo : EIATTR_KPARAM_INFO
	.align		4
.L_11:
        /*0028*/ 	.byte	0x04, 0x17
        /*002a*/ 	.short	(.L_13 - .L_12)
.L_12:
        /*002c*/ 	.word	0x00000000
        /*0030*/ 	.short	0x0001
        /*0032*/ 	.short	0x0008
        /*0034*/ 	.byte	0x00, 0xf5, 0x21, 0x00


	//----- nvinfo : EIATTR_KPARAM_INFO
	.align		4
.L_13:
        /*0038*/ 	.byte	0x04, 0x17
        /*003a*/ 	.short	(.L_15 - .L_14)
.L_14:
        /*003c*/ 	.word	0x00000000
        /*0040*/ 	.short	0x0000
        /*0042*/ 	.short	0x0000
        /*0044*/ 	.byte	0x00, 0xf5, 0x21, 0x00


	//----- nvinfo : EIATTR_SPARSE_MMA_MASK
	.align		4
.L_15:
        /*0048*/ 	.byte	0x03, 0x50
        /*004a*/ 	.short	0x0000


	//----- nvinfo : EIATTR_MAXREG_COUNT
	.align		4
        /*004c*/ 	.byte	0x03, 0x1b
        /*004e*/ 	.short	0x00ff


	//----- nvinfo : EIATTR_MERCURY_ISA_VERSION
	.align		4
        /*0050*/ 	.byte	0x03, 0x5f
        /*0052*/ 	.short	0x0101


	//----- nvinfo : EIATTR_VRC_CTA_INIT_COUNT
	.align		4
        /*0054*/ 	.byte	0x02, 0x4a
	.zero		1
	.zero		1


	//----- nvinfo : EIATTR_EXIT_INSTR_OFFSETS
	.align		4
        /*0058*/ 	.byte	0x04, 0x1c
        /*005a*/ 	.short	(.L_17 - .L_16)


	//   ....[0]....
.L_16:
        /*005c*/ 	.word	0x00000070


	//   ....[1]....
        /*0060*/ 	.word	0x00000130


	//----- nvinfo : EIATTR_CBANK_PARAM_SIZE
	.align		4
.L_17:
        /*0064*/ 	.byte	0x03, 0x19
        /*0066*/ 	.short	0x001c


	//----- nvinfo : EIATTR_PARAM_CBANK
	.align		4
        /*0068*/ 	.byte	0x04, 0x0a
        /*006a*/ 	.short	(.L_19 - .L_18)
	.align		4
.L_18:
        /*006c*/ 	.word	index@(.nv.constant0._Z12gpu_functionPKiS0_Pij)
        /*0070*/ 	.short	0x0380
        /*0072*/ 	.short	0x001c


	//----- nvinfo : EIATTR_SW_WAR
	.align		4
.L_19:
        /*0074*/ 	.byte	0x04, 0x36
        /*0076*/ 	.short	(.L_21 - .L_20)
.L_20:
        /*0078*/ 	.word	0x00000008
.L_21:


//--------------------- .nv.callgraph             --------------------------
	.section	.nv.callgraph,"",@"SHT_CUDA_CALLGRAPH"
	.align	4
	.sectionentsize	8
	.align		4
        /*0000*/ 	.word	0x00000000
	.align		4
        /*0004*/ 	.word	0xffffffff
	.align		4
        /*0008*/ 	.word	0x00000000
	.align		4
        /*000c*/ 	.word	0xfffffffe
	.align		4
        /*0010*/ 	.word	0x00000000
	.align		4
        /*0014*/ 	.word	0xfffffffd
	.align		4
        /*0018*/ 	.word	0x00000000
	.align		4
        /*001c*/ 	.word	0xfffffffc


//--------------------- .text._Z12gpu_functionPKiS0_Pij --------------------------
	.section	.text._Z12gpu_functionPKiS0_Pij,"ax",@progbits
	.align	128
        .global         _Z12gpu_functionPKiS0_Pij
        .type           _Z12gpu_functionPKiS0_Pij,@function
        .size           _Z12gpu_functionPKiS0_Pij,(.L_x_1 - _Z12gpu_functionPKiS0_Pij)
        .other          _Z12gpu_functionPKiS0_Pij,@"STO_CUDA_ENTRY STV_DEFAULT"
_Z12gpu_functionPKiS0_Pij:
.text._Z12gpu_functionPKiS0_Pij:
[----:B------:R-:W-:Y:S01]  /*0000*/  LDC R1, c[0x0][0x37c] ;  /* 0x0000df00ff017b82 */ /* 0x000fe20000000800 */
[----:B------:R-:W0:Y:S01]  /*0010*/  S2R R9, SR_CTAID.X ;  /* 0x0000000000097919 */ /* 0x000e220000002500 */
[----:B------:R-:W0:Y:S01]  /*0020*/  LDCU UR4, c[0x0][0x360] ;  /* 0x00006c00ff0477ac */ /* 0x000e220008000800 */
[----:B------:R-:W0:Y:S01]  /*0030*/  S2R R0, SR_TID.X ;  /* 0x0000000000007919 */ /* 0x000e220000002100 */
[----:B------:R-:W1:Y:S01]  /*0040*/  LDCU UR5, c[0x0][0x398] ;  /* 0x00007300ff0577ac */ /* 0x000e620008000800 */
[----:B0-----:R-:W-:-:S05]  /*0050*/  IMAD R9, R9, UR4, R0 ;  /* 0x0000000409097c24 */ /* 0x001fca000f8e0200 */
[----:B-1----:R-:W-:-:S13]  /*0060*/  ISETP.GE.U32.AND P0, PT, R9, UR5, PT ;  /* 0x0000000509007c0c */ /* 0x002fda000bf06070 */
[----:B------:R-:W-:Y:S05]  /*0070*/  @P0 EXIT ;  /* 0x000000000000094d */ /* 0x000fea0003800000 */
[----:B------:R-:W0:Y:S01]  /*0080*/  LDC.64 R2, c[0x0][0x380] ;  /* 0x0000e000ff027b82 */ /* 0x000e220000000a00 */
[----:B------:R-:W1:Y:S07]  /*0090*/  LDCU.64 UR4, c[0x0][0x358] ;  /* 0x00006b00ff0477ac */ /* 0x000e6e0008000a00 */
[----:B------:R-:W2:Y:S08]  /*00a0*/  LDC.64 R4, c[0x0][0x388] ;  /* 0x0000e200ff047b82 */ /* 0x000eb00000000a00 */
[----:B------:R-:W3:Y:S01]  /*00b0*/  LDC.64 R6, c[0x0][0x390] ;  /* 0x0000e400ff067b82 */ /* 0x000ee20000000a00 */
[----:B0-----:R-:W-:-:S06]  /*00c0*/  IMAD.WIDE.U32 R2, R9, 0x4, R2 ;  /* 0x0000000409027825 */ /* 0x001fcc00078e0002 */
[----:B-1----:R-:W4:Y:S01]  /*00d0*/  LDG.E R2, desc[UR4][R2.64] ;  /* 0x0000000402027981 */ /* 0x002f22000c1e1900 */
[----:B--2---:R-:W-:-:S06]  /*00e0*/  IMAD.WIDE.U32 R4, R9, 0x4, R4 ;  /* 0x0000000409047825 */ /* 0x004fcc00078e0004 */
[----:B------:R-:W4:Y:S01]  /*00f0*/  LDG.E R5, desc[UR4][R4.64] ;  /* 0x0000000404057981 */ /* 0x000f22000c1e1900 */
[----:B---3--:R-:W-:Y:S01]  /*0100*/  IMAD.WIDE.U32 R6, R9, 0x4, R6 ;  /* 0x0000000409067825 */ /* 0x008fe200078e0006 */
[----:B----4-:R-:W-:-:S05]  /*0110*/  IADD3 R9, PT, PT, R2, R5, RZ ;  /* 0x0000000502097210 */ /* 0x010fca0007ffe0ff */
[----:B------:R-:W-:Y:S01]  /*0120*/  STG.E desc[UR4][R6.64], R9 ;  /* 0x0000000906007986 */ /* 0x000fe2000c101904 */
[----:B------:R-:W-:Y:S05]  /*0130*/  EXIT ;  /* 0x000000000000794d */ /* 0x000fea0003800000 */
.L_x_0:
[----:B------:R-:W-:-:S00]  /*0140*/  BRA `(.L_x_0) ;  /* 0xfffffffc00fc7947 */ /* 0x000fc0000383ffff */
[----:B------:R-:W-:-:S00]  /*0150*/  NOP ;  /* 0x0000000000007918 */ /* 0x000fc00000000000 */
        /* <DEDUP_REMOVED lines=10> */
.L_x_1:


//--------------------- .nv.shared.reserved.0     --------------------------
	.section	.nv.shared.reserved.0,"aw",@nobits
	.weak		__nv_reservedSMEM_offset_0_alias
	.size		__nv_reservedSMEM_offset_0_alias, 0, 64
	.other		__nv_reservedSMEM_offset_0_alias,@"STO_CUDA_RESERVED_SHARED STV_DEFAULT"
__nv_reservedSMEM_offset_0_alias:
	.zero		0
	.zero		64


//--------------------- .nv.constant0._Z12gpu_functionPKiS0_Pij --------------------------
	.section	.nv.constant0._Z12gpu_functionPKiS0_Pij,"a",@progbits
	.sectionflags	@""
	.align	4
.nv.constant0._Z12gpu_functionPKiS0_Pij:
	.zero		924


//--------------------- SYMBOLS --------------------------

	.type		.nv.reservedSmem.offset0,@object
	.size		.nv.reservedSmem.offset0,0x4
